//
// Generated by NVIDIA NVVM Compiler
//
// Compiler Build ID: CL-36424714
// Cuda compilation tools, release 13.0, V13.0.88
// Based on NVVM 20.0.0
//

.version 9.0
.target sm_100
.address_size 64

	// .globl	microbench
// _ZZ10microbenchE5share has been demoted

.visible .entry microbench(
	.param .u64 .ptr .align 1 microbench_param_0,
	.param .u64 .ptr .align 1 microbench_param_1,
	.param .u64 .ptr .align 1 microbench_param_2
)
{
	.reg .b32 	%r<14>;
	.reg .b64 	%rd<14>;
	// demoted variable
	.shared .align 4 .b8 _ZZ10microbenchE5share[16384];
	ld.param.u64 	%rd3, [microbench_param_0];
	ld.param.u64 	%rd4, [microbench_param_1];
	ld.param.u64 	%rd5, [microbench_param_2];
	cvta.to.global.u64 	%rd6, %rd3;
	cvta.to.global.u64 	%rd7, %rd4;
	cvta.to.global.u64 	%rd8, %rd5;
	mov.u32 	%r1, %tid.x;
	mov.u32 	%r2, %ntid.x;
	// begin inline asm
	mov.u64 	%rd1, %clock64;
	// end inline asm
	cvt.u32.u64 	%r3, %rd1;
	add.s32 	%r4, %r1, %r2;
	mul.wide.u32 	%rd9, %r4, 4;
	add.s64 	%rd10, %rd8, %rd9;
	ld.global.u32 	%r5, [%rd10];
	shl.b32 	%r6, %r1, 2;
	mov.u32 	%r7, _ZZ10microbenchE5share;
	add.s32 	%r8, %r7, %r6;
	st.shared.u32 	[%r8], %r5;
	bar.sync 	0;
	// begin inline asm
	mov.u64 	%rd2, %clock64;
	// end inline asm
	cvt.u32.u64 	%r9, %rd2;
	sub.s32 	%r10, %r9, %r3;
	mul.wide.u32 	%rd11, %r1, 4;
	add.s64 	%rd12, %rd7, %rd11;
	st.global.u32 	[%rd12], %r10;
	xor.b32  	%r11, %r6, 4;
	add.s32 	%r12, %r7, %r11;
	ld.shared.u32 	%r13, [%r12];
	add.s64 	%rd13, %rd6, %rd11;
	st.global.u32 	[%rd13], %r13;
	ret;

}


// ===== COMPILED SASS (sm_100) =====

	.target	sm_100

	.elftype	@"ET_EXEC"


//--------------------- .note.nv.tkinfo           --------------------------
	.section	.note.nv.tkinfo,"",@"SHT_NOTE"
	.sectionflags	@"SHF_NOTE_NV_TKINFO"
	.tkinfo
        /*0018*/ 	.word	0x00000002
        /*0030*/ 	.string	""
        /*0030*/ 	.string	"ptxas"
        /*0030*/ 	.string	"Cuda compilation tools, release 13.0, V13.0.88"
        /*0030*/ 	.string	"Build cuda_13.0.r13.0/compiler.36424714_0"
        /*0030*/ 	.string	"-arch sm_100 -m 64 "



//--------------------- .note.nv.cuinfo           --------------------------
	.section	.note.nv.cuinfo,"",@"SHT_NOTE"
	.sectionflags	@"SHF_NOTE_NV_CUINFO"
        /*0018*/ 	.short	0x0002
        /*001a*/ 	.short	0x0064
        /*001c*/ 	.short	0x0082
	.zero		2


//--------------------- .nv.info                  --------------------------
	.section	.nv.info,"",@"SHT_CUDA_INFO"
	.align	4


	//----- nvinfo : EIATTR_REGCOUNT
	.align		4
        /*0000*/ 	.byte	0x04, 0x2f
        /*0002*/ 	.short	(.L_1 - .L_0)
	.align		4
.L_0:
        /*0004*/ 	.word	index@(microbench)
        /*0008*/ 	.word	0x0000000e


	//----- nvinfo : EIATTR_FRAME_SIZE
	.align		4
.L_1:
        /*000c*/ 	.byte	0x04, 0x11
        /*000e*/ 	.short	(.L_3 - .L_2)
	.align		4
.L_2:
        /*0010*/ 	.word	index@(microbench)
        /*0014*/ 	.word	0x00000000


	//----- nvinfo : EIATTR_MIN_STACK_SIZE
	.align		4
.L_3:
        /*0018*/ 	.byte	0x04, 0x12
        /*001a*/ 	.short	(.L_5 - .L_4)
	.align		4
.L_4:
        /*001c*/ 	.word	index@(microbench)
        /*0020*/ 	.word	0x00000000
.L_5:


//--------------------- .nv.compat                --------------------------
	.section	.nv.compat,"",@"SHT_CUDA_COMPAT_INFO"
	.align	4
        /*0000*/ 	.byte	0x02, 0x09, 0x00, 0x00, 0x02, 0x02, 0x01, 0x00, 0x02, 0x05, 0x05, 0x00, 0x03, 0x07, 0x01, 0x01
        /*0010*/ 	.byte	0x02, 0x03, 0x00, 0x00, 0x02, 0x06, 0x01, 0x00, 0x04, 0x0b, 0x08, 0x00, 0x09, 0x00, 0x00, 0x00
        /*0020*/ 	.byte	0x00, 0x00, 0x00, 0x00


//--------------------- .nv.info.microbench       --------------------------
	.section	.nv.info.microbench,"",@"SHT_CUDA_INFO"
	.sectionflags	@""
	.align	4


	//----- nvinfo : EIATTR_CUDA_API_VERSION
	.align		4
        /*0000*/ 	.byte	0x04, 0x37
        /*0002*/ 	.short	(.L_7 - .L_6)
.L_6:
        /*0004*/ 	.word	0x00000082


	//----- nvinfo : EIATTR_KPARAM_INFO
	.align		4
.L_7:
        /*0008*/ 	.byte	0x04, 0x17
        /*000a*/ 	.short	(.L_9 - .L_8)
.L_8:
        /*000c*/ 	.word	0x00000000
        /*0010*/ 	.short	0x0002
        /*0012*/ 	.short	0x0010
        /*0014*/ 	.byte	0x00, 0xf5, 0x21, 0x00


	//----- nvinfo : EIATTR_KPARAM_INFO
	.align		4
.L_9:
        /*0018*/ 	.byte	0x04, 0x17
        /*001a*/ 	.short	(.L_11 - .L_10)
.L_10:
        /*001c*/ 	.word	0x00000000
        /*0020*/ 	.short	0x0001
        /*0022*/ 	.short	0x0008
        /*0024*/ 	.byte	0x00, 0xf5, 0x21, 0x00


	//----- nvinfo : EIATTR_KPARAM_INFO
	.align		4
.L_11:
        /*0028*/ 	.byte	0x04, 0x17
        /*002a*/ 	.short	(.L_13 - .L_12)
.L_12:
        /*002c*/ 	.word	0x00000000
        /*0030*/ 	.short	0x0000
        /*0032*/ 	.short	0x0000
        /*0034*/ 	.byte	0x00, 0xf5, 0x21, 0x00


	//----- nvinfo : EIATTR_SPARSE_MMA_MASK
	.align		4
.L_13:
        /*0038*/ 	.byte	0x03, 0x50
        /*003a*/ 	.short	0x0000


	//----- nvinfo : EIATTR_MAXREG_COUNT
	.align		4
        /*003c*/ 	.byte	0x03, 0x1b
        /*003e*/ 	.short	0x00ff


	//----- nvinfo : EIATTR_NUM_BARRIERS
	.align		4
        /*0040*/ 	.byte	0x02, 0x4c
        /*0042*/ 	.byte	0x01
	.zero		1


	//----- nvinfo : EIATTR_MERCURY_ISA_VERSION
	.align		4
        /*0044*/ 	.byte	0x03, 0x5f
        /*0046*/ 	.short	0x0101


	//----- nvinfo : EIATTR_VRC_CTA_INIT_COUNT
	.align		4
        /*0048*/ 	.byte	0x02, 0x4a
	.zero		1
	.zero		1


	//----- nvinfo : EIATTR_EXIT_INSTR_OFFSETS
	.align		4
        /*004c*/ 	.byte	0x04, 0x1c
        /*004e*/ 	.short	(.L_15 - .L_14)


	//   ....[0]....
.L_14:
        /*0050*/ 	.word	0x000001b0


	//----- nvinfo : EIATTR_CBANK_PARAM_SIZE
	.align		4
.L_15:
        /*0054*/ 	.byte	0x03, 0x19
        /*0056*/ 	.short	0x0018


	//----- nvinfo : EIATTR_PARAM_CBANK
	.align		4
        /*0058*/ 	.byte	0x04, 0x0a
        /*005a*/ 	.short	(.L_17 - .L_16)
	.align		4
.L_16:
        /*005c*/ 	.word	index@(.nv.constant0.microbench)
        /*0060*/ 	.short	0x0380
        /*0062*/ 	.short	0x0018


	//----- nvinfo : EIATTR_SW_WAR
	.align		4
.L_17:
        /*0064*/ 	.byte	0x04, 0x36
        /*0066*/ 	.short	(.L_19 - .L_18)
.L_18:
        /*0068*/ 	.word	0x00000008
.L_19:


//--------------------- .nv.callgraph             --------------------------
	.section	.nv.callgraph,"",@"SHT_CUDA_CALLGRAPH"
	.align	4
	.sectionentsize	8
	.align		4
        /*0000*/ 	.word	0x00000000
	.align		4
        /*0004*/ 	.word	0xffffffff
	.align		4
        /*0008*/ 	.word	0x00000000
	.align		4
        /*000c*/ 	.word	0xfffffffe
	.align		4
        /*0010*/ 	.word	0x00000000
	.align		4
        /*0014*/ 	.word	0xfffffffd
	.align		4
        /*0018*/ 	.word	0x00000000
	.align		4
        /*001c*/ 	.word	0xfffffffc


//--------------------- .text.microbench          --------------------------
	.section	.text.microbench,"ax",@progbits
	.align	128
        .global         microbench
        .type           microbench,@function
        .size           microbench,(.L_x_1 - microbench)
        .other          microbench,@"STO_CUDA_ENTRY STV_DEFAULT"
microbench:
.text.microbench:
[----:B------:R-:W-:Y:S01]  /*0000*/  LDC R1, c[0x0][0x37c] ;  /* 0x0000df00ff017b82 */ /* 0x000fe20000000800 */
[----:B------:R-:W0:Y:S01]  /*0010*/  S2R R11, SR_TID.X ;  /* 0x00000000000b7919 */ /* 0x000e220000002100 */
[----:B------:R-:W1:Y:S01]  /*0020*/  LDCU.64 UR6, c[0x0][0x358] ;  /* 0x00006b00ff0677ac */ /* 0x000e620008000a00 */
[----:B------:R-:W0:Y:S01]  /*0030*/  LDCU UR4, c[0x0][0x360] ;  /* 0x00006c00ff0477ac */ /* 0x000e220008000800 */
[----:B------:R-:W-:-:S04]  /*0040*/  NOP ;  /* 0x0000000000007918 */ /* 0x000fc80000000000 */
[----:B------:R-:W-:Y:S01]  /*0050*/  S2UR UR8, SR_CLOCKLO ;  /* 0x00000000000879c3 */ /* 0x000fe20000005000 */
[----:B------:R-:W-:-:S07]  /*0060*/  NOP ;  /* 0x0000000000007918 */ /* 0x000fce0000000000 */
[----:B------:R-:W2:Y:S01]  /*0070*/  LDC.64 R2, c[0x0][0x390] ;  /* 0x0000e400ff027b82 */ /* 0x000ea20000000a00 */
[----:B0-----:R-:W-:-:S05]  /*0080*/  IADD3 R5, PT, PT, R11, UR4, RZ ;  /* 0x000000040b057c10 */ /* 0x001fca000fffe0ff */
[----:B--2---:R-:W-:-:S06]  /*0090*/  IMAD.WIDE.U32 R2, R5, 0x4, R2 ;  /* 0x0000000405027825 */ /* 0x004fcc00078e0002 */
[----:B-1----:R-:W2:Y:S01]  /*00a0*/  LDG.E R2, desc[UR6][R2.64] ;  /* 0x0000000602027981 */ /* 0x002ea2000c1e1900 */
[----:B------:R-:W0:Y:S01]  /*00b0*/  S2UR UR5, SR_CgaCtaId ;  /* 0x00000000000579c3 */ /* 0x000e220000008800 */
[----:B------:R-:W-:Y:S01]  /*00c0*/  UMOV UR4, 0x400 ;  /* 0x0000040000047882 */ /* 0x000fe20000000000 */
[----:B------:R-:W-:Y:S01]  /*00d0*/  SHF.L.U32 R5, R11, 0x2, RZ ;  /* 0x000000020b057819 */ /* 0x000fe200000006ff */
[----:B0-----:R-:W-:-:S09]  /*00e0*/  ULEA UR4, UR5, UR4, 0x18 ;  /* 0x0000000405047291 */ /* 0x001fd2000f8ec0ff */
[----:B--2---:R0:W-:Y:S01]  /*00f0*/  STS [R5+UR4], R2 ;  /* 0x0000000205007988 */ /* 0x0041e20008000804 */
[----:B------:R-:W-:Y:S01]  /*0100*/  BAR.SYNC.DEFER_BLOCKING 0x0 ;  /* 0x0000000000007b1d */ /* 0x000fe20000010000 */
[----:B------:R-:W-:Y:S02]  /*0110*/  CS2R.32 R7, SR_CLOCKLO ;  /* 0x0000000000077805 */ /* 0x000fe40000005000 */
[----:B------:R-:W-:-:S05]  /*0120*/  LOP3.LUT R0, R5, 0x4, RZ, 0x3c, !PT ;  /* 0x0000000405007812 */ /* 0x000fca00078e3cff */
[----:B0-----:R-:W0:Y:S01]  /*0130*/  LDC.64 R2, c[0x0][0x388] ;  /* 0x0000e200ff027b82 */ /* 0x001e220000000a00 */
[----:B------:R-:W-:Y:S01]  /*0140*/  IADD3 R7, PT, PT, R7, -UR8, RZ ;  /* 0x8000000807077c10 */ /* 0x000fe2000fffe0ff */
[----:B------:R-:W1:Y:S06]  /*0150*/  LDS R9, [R0+UR4] ;  /* 0x0000000400097984 */ /* 0x000e6c0008000800 */
[----:B------:R-:W2:Y:S01]  /*0160*/  LDC.64 R4, c[0x0][0x380] ;  /* 0x0000e000ff047b82 */ /* 0x000ea20000000a00 */
[----:B0-----:R-:W-:-:S05]  /*0170*/  IMAD.WIDE.U32 R2, R11, 0x4, R2 ;  /* 0x000000040b027825 */ /* 0x001fca00078e0002 */
[----:B------:R-:W-:Y:S01]  /*0180*/  STG.E desc[UR6][R2.64], R7 ;  /* 0x0000000702007986 */ /* 0x000fe2000c101906 */
[----:B--2---:R-:W-:-:S05]  /*0190*/  IMAD.WIDE.U32 R4, R11, 0x4, R4 ;  /* 0x000000040b047825 */ /* 0x004fca00078e0004 */
[----:B-1----:R-:W-:Y:S01]  /*01a0*/  STG.E desc[UR6][R4.64], R9 ;  /* 0x0000000904007986 */ /* 0x002fe2000c101906 */
[----:B------:R-:W-:Y:S05]  /*01b0*/  EXIT ;  /* 0x000000000000794d */ /* 0x000fea0003800000 */
.L_x_0:
[----:B------:R-:W-:-:S00]  /*01c0*/  BRA `(.L_x_0) ;  /* 0xfffffffc00fc7947 */ /* 0x000fc0000383ffff */
[----:B------:R-:W-:-:S00]  /*01d0*/  NOP ;  /* 0x0000000000007918 */ /* 0x000fc00000000000 */
        /* <DEDUP_REMOVED lines=10> */
.L_x_1:


//--------------------- .nv.shared.microbench     --------------------------
	.section	.nv.shared.microbench,"aw",@nobits
	.sectionflags	@""
	.align	4
.nv.shared.microbench:
	.zero		17408


//--------------------- .nv.shared.reserved.0     --------------------------
	.section	.nv.shared.reserved.0,"aw",@nobits
	.weak		__nv_reservedSMEM_offset_0_alias
	.size		__nv_reservedSMEM_offset_0_alias, 0, 64
	.other		__nv_reservedSMEM_offset_0_alias,@"STO_CUDA_RESERVED_SHARED STV_DEFAULT"
__nv_reservedSMEM_offset_0_alias:
	.zero		0
	.zero		64


//--------------------- .nv.constant0.microbench  --------------------------
	.section	.nv.constant0.microbench,"a",@progbits
	.sectionflags	@""
	.align	4
.nv.constant0.microbench:
	.zero		920


//--------------------- SYMBOLS --------------------------

	.type		.nv.reservedSmem.offset0,@object
	.size		.nv.reservedSmem.offset0,0x4
	.type		.nv.reservedSmem.cap,@object
	.size		.nv.reservedSmem.cap,0x4
